//
// Generated by NVIDIA NVVM Compiler
//
// Compiler Build ID: CL-36424714
// Cuda compilation tools, release 13.0, V13.0.88
// Based on NVVM 20.0.0
//

.version 9.0
.target sm_100
.address_size 64

	// .globl	_Z14mapping_kernelPmS_Px

.visible .entry _Z14mapping_kernelPmS_Px(
	.param .u64 .ptr .align 1 _Z14mapping_kernelPmS_Px_param_0,
	.param .u64 .ptr .align 1 _Z14mapping_kernelPmS_Px_param_1,
	.param .u64 .ptr .align 1 _Z14mapping_kernelPmS_Px_param_2
)
{
	.reg .b64 	%rd<10>;

	ld.param.u64 	%rd1, [_Z14mapping_kernelPmS_Px_param_0];
	ld.param.u64 	%rd7, [_Z14mapping_kernelPmS_Px_param_2];
	cvta.to.global.u64 	%rd8, %rd7;
	// begin inline asm
	discard.global.L2 [%rd1], 128;
	// end inline asm
	// begin inline asm
	mov.u64 	%rd3, %clock64;
	// end inline asm
	// begin inline asm
	ld.u64.global.volatile %rd4, [%rd1];
	// end inline asm
	// begin inline asm
	mov.u64 	%rd6, %clock64;
	// end inline asm
	sub.s64 	%rd9, %rd6, %rd3;
	st.global.u64 	[%rd8], %rd9;
	ret;

}


// ===== COMPILED SASS (sm_100) =====

	.target	sm_100

	.elftype	@"ET_EXEC"


//--------------------- .note.nv.tkinfo           --------------------------
	.section	.note.nv.tkinfo,"",@"SHT_NOTE"
	.sectionflags	@"SHF_NOTE_NV_TKINFO"
	.tkinfo
        /*0018*/ 	.word	0x00000002
        /*0030*/ 	.string	""
        /*0030*/ 	.string	"ptxas"
        /*0030*/ 	.string	"Cuda compilation tools, release 13.0, V13.0.88"
        /*0030*/ 	.string	"Build cuda_13.0.r13.0/compiler.36424714_0"
        /*0030*/ 	.string	"-arch sm_100 -m 64 "



//--------------------- .note.nv.cuinfo           --------------------------
	.section	.note.nv.cuinfo,"",@"SHT_NOTE"
	.sectionflags	@"SHF_NOTE_NV_CUINFO"
        /*0018*/ 	.short	0x0002
        /*001a*/ 	.short	0x0064
        /*001c*/ 	.short	0x0082
	.zero		2


//--------------------- .nv.info                  --------------------------
	.section	.nv.info,"",@"SHT_CUDA_INFO"
	.align	4


	//----- nvinfo : EIATTR_REGCOUNT
	.align		4
        /*0000*/ 	.byte	0x04, 0x2f
        /*0002*/ 	.short	(.L_1 - .L_0)
	.align		4
.L_0:
        /*0004*/ 	.word	index@(_Z14mapping_kernelPmS_Px)
        /*0008*/ 	.word	0x0000000a


	//----- nvinfo : EIATTR_FRAME_SIZE
	.align		4
.L_1:
        /*000c*/ 	.byte	0x04, 0x11
        /*000e*/ 	.short	(.L_3 - .L_2)
	.align		4
.L_2:
        /*0010*/ 	.word	index@(_Z14mapping_kernelPmS_Px)
        /*0014*/ 	.word	0x00000000


	//----- nvinfo : EIATTR_MIN_STACK_SIZE
	.align		4
.L_3:
        /*0018*/ 	.byte	0x04, 0x12
        /*001a*/ 	.short	(.L_5 - .L_4)
	.align		4
.L_4:
        /*001c*/ 	.word	index@(_Z14mapping_kernelPmS_Px)
        /*0020*/ 	.word	0x00000000
.L_5:


//--------------------- .nv.compat                --------------------------
	.section	.nv.compat,"",@"SHT_CUDA_COMPAT_INFO"
	.align	4
        /*0000*/ 	.byte	0x02, 0x09, 0x00, 0x00, 0x02, 0x02, 0x01, 0x00, 0x02, 0x05, 0x05, 0x00, 0x03, 0x07, 0x01, 0x01
        /*0010*/ 	.byte	0x02, 0x03, 0x00, 0x00, 0x02, 0x06, 0x01, 0x00, 0x04, 0x0b, 0x08, 0x00, 0x09, 0x00, 0x00, 0x00
        /*0020*/ 	.byte	0x00, 0x00, 0x00, 0x00


//--------------------- .nv.info._Z14mapping_kernelPmS_Px --------------------------
	.section	.nv.info._Z14mapping_kernelPmS_Px,"",@"SHT_CUDA_INFO"
	.sectionflags	@""
	.align	4


	//----- nvinfo : EIATTR_CUDA_API_VERSION
	.align		4
        /*0000*/ 	.byte	0x04, 0x37
        /*0002*/ 	.short	(.L_7 - .L_6)
.L_6:
        /*0004*/ 	.word	0x00000082


	//----- nvinfo : EIATTR_KPARAM_INFO
	.align		4
.L_7:
        /*0008*/ 	.byte	0x04, 0x17
        /*000a*/ 	.short	(.L_9 - .L_8)
.L_8:
        /*000c*/ 	.word	0x00000000
        /*0010*/ 	.short	0x0002
        /*0012*/ 	.short	0x0010
        /*0014*/ 	.byte	0x00, 0xf5, 0x21, 0x00


	//----- nvinfo : EIATTR_KPARAM_INFO
	.align		4
.L_9:
        /*0018*/ 	.byte	0x04, 0x17
        /*001a*/ 	.short	(.L_11 - .L_10)
.L_10:
        /*001c*/ 	.word	0x00000000
        /*0020*/ 	.short	0x0001
        /*0022*/ 	.short	0x0008
        /*0024*/ 	.byte	0x00, 0xf5, 0x21, 0x00


	//----- nvinfo : EIATTR_KPARAM_INFO
	.align		4
.L_11:
        /*0028*/ 	.byte	0x04, 0x17
        /*002a*/ 	.short	(.L_13 - .L_12)
.L_12:
        /*002c*/ 	.word	0x00000000
        /*0030*/ 	.short	0x0000
        /*0032*/ 	.short	0x0000
        /*0034*/ 	.byte	0x00, 0xf5, 0x21, 0x00


	//----- nvinfo : EIATTR_SPARSE_MMA_MASK
	.align		4
.L_13:
        /*0038*/ 	.byte	0x03, 0x50
        /*003a*/ 	.short	0x0000


	//----- nvinfo : EIATTR_MAXREG_COUNT
	.align		4
        /*003c*/ 	.byte	0x03, 0x1b
        /*003e*/ 	.short	0x00ff


	//----- nvinfo : EIATTR_MERCURY_ISA_VERSION
	.align		4
        /*0040*/ 	.byte	0x03, 0x5f
        /*0042*/ 	.short	0x0101


	//----- nvinfo : EIATTR_VRC_CTA_INIT_COUNT
	.align		4
        /*0044*/ 	.byte	0x02, 0x4a
	.zero		1
	.zero		1


	//----- nvinfo : EIATTR_EXIT_INSTR_OFFSETS
	.align		4
        /*0048*/ 	.byte	0x04, 0x1c
        /*004a*/ 	.short	(.L_15 - .L_14)


	//   ....[0]....
.L_14:
        /*004c*/ 	.word	0x000000b0


	//----- nvinfo : EIATTR_CBANK_PARAM_SIZE
	.align		4
.L_15:
        /*0050*/ 	.byte	0x03, 0x19
        /*0052*/ 	.short	0x0018


	//----- nvinfo : EIATTR_PARAM_CBANK
	.align		4
        /*0054*/ 	.byte	0x04, 0x0a
        /*0056*/ 	.short	(.L_17 - .L_16)
	.align		4
.L_16:
        /*0058*/ 	.word	index@(.nv.constant0._Z14mapping_kernelPmS_Px)
        /*005c*/ 	.short	0x0380
        /*005e*/ 	.short	0x0018


	//----- nvinfo : EIATTR_SW_WAR
	.align		4
.L_17:
        /*0060*/ 	.byte	0x04, 0x36
        /*0062*/ 	.short	(.L_19 - .L_18)
.L_18:
        /*0064*/ 	.word	0x00000008
.L_19:


//--------------------- .nv.callgraph             --------------------------
	.section	.nv.callgraph,"",@"SHT_CUDA_CALLGRAPH"
	.align	4
	.sectionentsize	8
	.align		4
        /*0000*/ 	.word	0x00000000
	.align		4
        /*0004*/ 	.word	0xffffffff
	.align		4
        /*0008*/ 	.word	0x00000000
	.align		4
        /*000c*/ 	.word	0xfffffffe
	.align		4
        /*0010*/ 	.word	0x00000000
	.align		4
        /*0014*/ 	.word	0xfffffffd
	.align		4
        /*0018*/ 	.word	0x00000000
	.align		4
        /*001c*/ 	.word	0xfffffffc


//--------------------- .text._Z14mapping_kernelPmS_Px --------------------------
	.section	.text._Z14mapping_kernelPmS_Px,"ax",@progbits
	.align	128
        .global         _Z14mapping_kernelPmS_Px
        .type           _Z14mapping_kernelPmS_Px,@function
        .size           _Z14mapping_kernelPmS_Px,(.L_x_1 - _Z14mapping_kernelPmS_Px)
        .other          _Z14mapping_kernelPmS_Px,@"STO_CUDA_ENTRY STV_DEFAULT"
_Z14mapping_kernelPmS_Px:
.text._Z14mapping_kernelPmS_Px:
[----:B------:R-:W-:Y:S08]  /*0000*/  LDC R1, c[0x0][0x37c] ;  /* 0x0000df00ff017b82 */ /* 0x000ff00000000800 */
[----:B------:R-:W0:Y:S01]  /*0010*/  LDC.64 R2, c[0x0][0x380] ;  /* 0x0000e000ff027b82 */ /* 0x000e220000000a00 */
[----:B------:R-:W1:Y:S01]  /*0020*/  LDCU.64 UR4, c[0x0][0x358] ;  /* 0x00006b00ff0477ac */ /* 0x000e620008000a00 */
[----:B0-----:R1:W-:Y:S01]  /*0030*/  CCTL.E.RML2 [R2] ;  /* 0x000000000200798f */ /* 0x0013e20005800100 */
[----:B------:R-:W-:-:S03]  /*0040*/  CS2R R4, SR_CLOCKLO ;  /* 0x0000000000047805 */ /* 0x000fc60000015000 */
[----:B-1----:R-:W2:Y:S01]  /*0050*/  LDG.E.64.STRONG.SYS R2, desc[UR4][R2.64] ;  /* 0x0000000402027981 */ /* 0x002ea2000c1f5b00 */
[----:B------:R-:W-:Y:S01]  /*0060*/  CS2R R6, SR_CLOCKLO ;  /* 0x0000000000067805 */ /* 0x000fe20000015000 */
[----:B--2---:R-:W0:Y:S05]  /*0070*/  LDC.64 R2, c[0x0][0x390] ;  /* 0x0000e400ff027b82 */ /* 0x004e2a0000000a00 */
[----:B------:R-:W-:-:S05]  /*0080*/  IADD3 R4, P0, PT, -R4, R6, RZ ;  /* 0x0000000604047210 */ /* 0x000fca0007f1e1ff */
[----:B------:R-:W-:-:S05]  /*0090*/  IMAD.X R5, R7, 0x1, ~R5, P0 ;  /* 0x0000000107057824 */ /* 0x000fca00000e0e05 */
[----:B0-----:R-:W-:Y:S01]  /*00a0*/  STG.E.64 desc[UR4][R2.64], R4 ;  /* 0x0000000402007986 */ /* 0x001fe2000c101b04 */
[----:B------:R-:W-:Y:S05]  /*00b0*/  EXIT ;  /* 0x000000000000794d */ /* 0x000fea0003800000 */
.L_x_0:
[----:B------:R-:W-:-:S00]  /*00c0*/  BRA `(.L_x_0) ;  /* 0xfffffffc00fc7947 */ /* 0x000fc0000383ffff */
[----:B------:R-:W-:-:S00]  /*00d0*/  NOP ;  /* 0x0000000000007918 */ /* 0x000fc00000000000 */
        /* <DEDUP_REMOVED lines=10> */
.L_x_1:


//--------------------- .nv.shared.reserved.0     --------------------------
	.section	.nv.shared.reserved.0,"aw",@nobits
	.weak		__nv_reservedSMEM_offset_0_alias
	.size		__nv_reservedSMEM_offset_0_alias, 0, 64
	.other		__nv_reservedSMEM_offset_0_alias,@"STO_CUDA_RESERVED_SHARED STV_DEFAULT"
__nv_reservedSMEM_offset_0_alias:
	.zero		0
	.zero		64


//--------------------- .nv.constant0._Z14mapping_kernelPmS_Px --------------------------
	.section	.nv.constant0._Z14mapping_kernelPmS_Px,"a",@progbits
	.sectionflags	@""
	.align	4
.nv.constant0._Z14mapping_kernelPmS_Px:
	.zero		920


//--------------------- SYMBOLS --------------------------

	.type		.nv.reservedSmem.offset0,@object
	.size		.nv.reservedSmem.offset0,0x4
